	.headerflags	@"EF_CUDA_TEXMODE_UNIFIED EF_CUDA_64BIT_ADDRESS EF_CUDA_SM89 EF_CUDA_VIRTUAL_SM(EF_CUDA_SM89)"
	.elftype	@"ET_EXEC"


//--------------------- .nv.info                  --------------------------
	.section	.nv.info,"",@"SHT_CUDA_INFO"
	.align	4


	//----- nvinfo : EIATTR_REGCOUNT
	.align		4
        /*0000*/ 	.byte	0x04, 0x2f
        /*0002*/ 	.short	(.L_1 - .L_0)
	.align		4
.L_0:
        /*0004*/ 	.word	index@(triton__0d1d2de)
        /*0008*/ 	.word	0x00000010


	//----- nvinfo : EIATTR_MAX_STACK_SIZE
	.align		4
.L_1:
        /*000c*/ 	.byte	0x04, 0x23
        /*000e*/ 	.short	(.L_3 - .L_2)
	.align		4
.L_2:
        /*0010*/ 	.word	index@(triton__0d1d2de)
        /*0014*/ 	.word	0x00000000


	//----- nvinfo : EIATTR_MIN_STACK_SIZE
	.align		4
.L_3:
        /*0018*/ 	.byte	0x04, 0x12
        /*001a*/ 	.short	(.L_5 - .L_4)
	.align		4
.L_4:
        /*001c*/ 	.word	index@(triton__0d1d2de)
        /*0020*/ 	.word	0x00000000


	//----- nvinfo : EIATTR_FRAME_SIZE
	.align		4
.L_5:
        /*0024*/ 	.byte	0x04, 0x11
        /*0026*/ 	.short	(.L_7 - .L_6)
	.align		4
.L_6:
        /*0028*/ 	.word	index@(triton__0d1d2de)
        /*002c*/ 	.word	0x00000000
.L_7:


//--------------------- .nv.info.triton__0d1d2de  --------------------------
	.section	.nv.info.triton__0d1d2de,"",@"SHT_CUDA_INFO"
	.align	4


	//----- nvinfo : EIATTR_CUDA_API_VERSION
	.align		4
        /*0000*/ 	.byte	0x04, 0x37
        /*0002*/ 	.short	(.L_9 - .L_8)
.L_8:
        /*0004*/ 	.word	0x0000007b


	//----- nvinfo : EIATTR_PARAM_CBANK
	.align		4
.L_9:
        /*0008*/ 	.byte	0x04, 0x0a
        /*000a*/ 	.short	(.L_11 - .L_10)
	.align		4
.L_10:
        /*000c*/ 	.word	index@(.nv.constant0.triton__0d1d2de)
        /*0010*/ 	.short	0x0160
        /*0012*/ 	.short	0x0014


	//----- nvinfo : EIATTR_CBANK_PARAM_SIZE
	.align		4
.L_11:
        /*0014*/ 	.byte	0x03, 0x19
        /*0016*/ 	.short	0x0014


	//----- nvinfo : EIATTR_KPARAM_INFO
	.align		4
        /*0018*/ 	.byte	0x04, 0x17
        /*001a*/ 	.short	(.L_13 - .L_12)
.L_12:
        /*001c*/ 	.word	0x00000000
        /*0020*/ 	.short	0x0002
        /*0022*/ 	.short	0x0010
        /*0024*/ 	.byte	0x00, 0xf0, 0x11, 0x00


	//----- nvinfo : EIATTR_KPARAM_INFO
	.align		4
.L_13:
        /*0028*/ 	.byte	0x04, 0x17
        /*002a*/ 	.short	(.L_15 - .L_14)
.L_14:
        /*002c*/ 	.word	0x00000000
        /*0030*/ 	.short	0x0001
        /*0032*/ 	.short	0x0008
        /*0034*/ 	.byte	0x00, 0xf0, 0x21, 0x00


	//----- nvinfo : EIATTR_KPARAM_INFO
	.align		4
.L_15:
        /*0038*/ 	.byte	0x04, 0x17
        /*003a*/ 	.short	(.L_17 - .L_16)
.L_16:
        /*003c*/ 	.word	0x00000000
        /*0040*/ 	.short	0x0000
        /*0042*/ 	.short	0x0000
        /*0044*/ 	.byte	0x00, 0xf0, 0x21, 0x00


	//----- nvinfo : EIATTR_MAXREG_COUNT
	.align		4
.L_17:
        /*0048*/ 	.byte	0x03, 0x1b
        /*004a*/ 	.short	0x00ff


	//----- nvinfo : EIATTR_EXIT_INSTR_OFFSETS
	.align		4
        /*004c*/ 	.byte	0x04, 0x1c
        /*004e*/ 	.short	(.L_19 - .L_18)


	//   ....[0]....
.L_18:
        /*0050*/ 	.word	0x00000300


	//----- nvinfo : EIATTR_MAX_THREADS
	.align		4
.L_19:
        /*0054*/ 	.byte	0x04, 0x05
        /*0056*/ 	.short	(.L_21 - .L_20)
.L_20:
        /*0058*/ 	.word	0x00000080
        /*005c*/ 	.word	0x00000001
        /*0060*/ 	.word	0x00000001
.L_21:


//--------------------- .nv.rel.action            --------------------------
	.section	.nv.rel.action,"",@"SHT_CUDA_RELOCINFO"
	.align	8
	.sectionentsize	8
        /*0000*/ 	.byte	0x73, 0x00, 0x00, 0x00, 0x00, 0x00, 0x00, 0x00, 0x00, 0x00, 0x00, 0x11, 0x25, 0x00, 0x05, 0x36


//--------------------- .nv.constant0.triton__0d1d2de --------------------------
	.section	.nv.constant0.triton__0d1d2de,"a",@progbits
	.align	4
.nv.constant0.triton__0d1d2de:
	.zero		372


//--------------------- .text.triton__0d1d2de     --------------------------
	.section	.text.triton__0d1d2de,"ax",@progbits
	.sectioninfo	@"SHI_REGISTERS=16"
	.align	128
        .global         triton__0d1d2de
        .type           triton__0d1d2de,@function
        .size           triton__0d1d2de,(.L_x_1 - triton__0d1d2de)
        .other          triton__0d1d2de,@"STO_CUDA_ENTRY STV_DEFAULT"
triton__0d1d2de:
.text.triton__0d1d2de:
[----:B------:R-:W-:-:S02]  /*0000*/  IMAD.MOV.U32 R1, RZ, RZ, c[0x0][0x28] ;  /* 0x00000a00ff017624 */ /* 0x000fc400078e00ff */
[----:B------:R-:W0:Y:S01]  /*0010*/  S2R R0, SR_TID.X ;  /* 0x0000000000007919 */ /* 0x000e220000002100 */
[----:B------:R-:W-:-:S03]  /*0020*/  ULDC.64 UR4, c[0x0][0x118] ;  /* 0x0000460000047ab9 */ /* 0x000fc60000000a00 */
[----:B------:R-:W1:Y:S01]  /*0030*/  S2R R5, SR_CTAID.X ;  /* 0x0000000000057919 */ /* 0x000e620000002500 */
[----:B0-----:R-:W-:Y:S01]  /*0040*/  IMAD.SHL.U32 R0, R0, 0x8, RZ ;  /* 0x0000000800007824 */ /* 0x001fe200078e00ff */
[----:B-1----:R-:W-:-:S04]  /*0050*/  SHF.R.S32.HI R3, RZ, 0x15, R5 ;  /* 0x00000015ff037819 */ /* 0x002fc80000011405 */
[----:B------:R-:W-:Y:S02]  /*0060*/  LOP3.LUT R0, R0, 0x3f8, RZ, 0xc0, !PT ;  /* 0x000003f800007812 */ /* 0x000fe400078ec0ff */
[----:B------:R-:W-:-:S03]  /*0070*/  SGXT R3, R3, 0x1 ;  /* 0x000000010303781a */ /* 0x000fc60000000200 */
[----:B------:R-:W-:-:S05]  /*0080*/  IMAD R0, R5, 0x400, R0 ;  /* 0x0000040005007824 */ /* 0x000fca00078e0200 */
[CC--:B------:R-:W-:Y:S02]  /*0090*/  LEA.HI R2, R3.reuse, R0.reuse, RZ, 0x8 ;  /* 0x0000000003027211 */ /* 0x0c0fe400078f40ff */
[----:B------:R-:W-:Y:S02]  /*00a0*/  LEA.HI R3, R3, R0, RZ, 0x16 ;  /* 0x0000000003037211 */ /* 0x000fe400078fb0ff */
[--C-:B------:R-:W-:Y:S02]  /*00b0*/  SHF.R.S32.HI R4, RZ, 0x8, R2.reuse ;  /* 0x00000008ff047819 */ /* 0x100fe40000011402 */
[----:B------:R-:W-:Y:S02]  /*00c0*/  SHF.R.S32.HI R5, RZ, 0x1f, R2 ;  /* 0x0000001fff057819 */ /* 0x000fe40000011402 */
[----:B------:R-:W-:Y:S02]  /*00d0*/  SHF.R.S32.HI R3, RZ, 0x16, R3 ;  /* 0x00000016ff037819 */ /* 0x000fe40000011403 */
[----:B------:R-:W-:-:S03]  /*00e0*/  LEA.HI R5, R5, R4, RZ, 0xd ;  /* 0x0000000405057211 */ /* 0x000fc600078f68ff */
[----:B------:R-:W-:Y:S01]  /*00f0*/  IMAD.SHL.U32 R3, R3, 0x400, RZ ;  /* 0x0000040003037824 */ /* 0x000fe200078e00ff */
[----:B------:R-:W-:Y:S02]  /*0100*/  LOP3.LUT R7, R5, 0xfe000, RZ, 0xc0, !PT ;  /* 0x000fe00005077812 */ /* 0x000fe400078ec0ff */
[----:B------:R-:W-:-:S03]  /*0110*/  LOP3.LUT R5, R2, 0xffffff00, RZ, 0xc0, !PT ;  /* 0xffffff0002057812 */ /* 0x000fc600078ec0ff */
[----:B------:R-:W-:Y:S01]  /*0120*/  IMAD.IADD R7, R4, 0x1, -R7 ;  /* 0x0000000104077824 */ /* 0x000fe200078e0a07 */
[----:B------:R-:W-:Y:S01]  /*0130*/  SHF.R.S32.HI R4, RZ, 0x1f, R3 ;  /* 0x0000001fff047819 */ /* 0x000fe20000011403 */
[----:B------:R-:W-:Y:S02]  /*0140*/  IMAD.IADD R2, R0, 0x1, -R5 ;  /* 0x0000000100027824 */ /* 0x000fe400078e0a05 */
[----:B------:R-:W-:-:S03]  /*0150*/  IMAD.SHL.U32 R7, R7, 0x1000, RZ ;  /* 0x0000100007077824 */ /* 0x000fc600078e00ff */
[----:B------:R-:W-:Y:S02]  /*0160*/  SHF.R.S32.HI R5, RZ, 0x1f, R2 ;  /* 0x0000001fff057819 */ /* 0x000fe40000011402 */
[----:B------:R-:W-:Y:S02]  /*0170*/  IADD3 R2, P0, P1, R7, R2, R3 ;  /* 0x0000000207027210 */ /* 0x000fe4000791e003 */
[----:B------:R-:W-:-:S04]  /*0180*/  SHF.R.S32.HI R7, RZ, 0x1f, R7 ;  /* 0x0000001fff077819 */ /* 0x000fc80000011407 */
[----:B------:R-:W-:Y:S02]  /*0190*/  IADD3.X R5, R7, R5, R4, P0, P1 ;  /* 0x0000000507057210 */ /* 0x000fe400007e2404 */
[----:B------:R-:W-:-:S04]  /*01a0*/  LEA R4, P0, R2, c[0x0][0x160], 0x1 ;  /* 0x0000580002047a11 */ /* 0x000fc800078008ff */
[----:B------:R-:W-:-:S06]  /*01b0*/  LEA.HI.X R5, R2, c[0x0][0x164], R5, 0x1, P0 ;  /* 0x0000590002057a11 */ /* 0x000fcc00000f0c05 */
[----:B------:R-:W2:Y:S01]  /*01c0*/  LDG.E.EL.128 R4, [R4.64+0x600] ;  /* 0x0006000404047981 */ /* 0x000ea2000c2e1d00 */
[----:B------:R-:W-:Y:S01]  /*01d0*/  IMAD.MOV.U32 R13, RZ, RZ, 0x2 ;  /* 0x00000002ff0d7424 */ /* 0x000fe200078e00ff */
[----:B--2---:R-:W-:Y:S01]  /*01e0*/  PRMT R2, R4, 0x7632, R2 ;  /* 0x0000763204027816 */ /* 0x004fe20000000002 */
[----:B------:R-:W-:Y:S01]  /*01f0*/  IMAD.U32 R11, R6, 0x10000, RZ ;  /* 0x00010000060b7824 */ /* 0x000fe200078e00ff */
[C---:B------:R-:W-:Y:S01]  /*0200*/  PRMT R3, R5.reuse, 0x7632, R3 ;  /* 0x0000763205037816 */ /* 0x040fe20000000003 */
[----:B------:R-:W-:Y:S01]  /*0210*/  IMAD.U32 R9, R4, 0x10000, RZ ;  /* 0x0001000004097824 */ /* 0x000fe200078e00ff */
[----:B------:R-:W-:Y:S01]  /*0220*/  PRMT R8, R6, 0x7632, R8 ;  /* 0x0000763206087816 */ /* 0x000fe20000000008 */
[----:B------:R-:W-:Y:S01]  /*0230*/  IMAD.U32 R10, R5, 0x10000, RZ ;  /* 0x00010000050a7824 */ /* 0x000fe200078e00ff */
[----:B------:R-:W-:Y:S01]  /*0240*/  PRMT R6, R7, 0x7632, R6 ;  /* 0x0000763207067816 */ /* 0x000fe20000000006 */
[----:B------:R-:W-:Y:S02]  /*0250*/  IMAD.U32 R2, R2, 0x10000, RZ ;  /* 0x0001000002027824 */ /* 0x000fe400078e00ff */
[----:B------:R-:W-:-:S02]  /*0260*/  IMAD.U32 R3, R3, 0x10000, RZ ;  /* 0x0001000003037824 */ /* 0x000fc400078e00ff */
[----:B------:R-:W-:Y:S01]  /*0270*/  IMAD.U32 R7, R7, 0x10000, RZ ;  /* 0x0001000007077824 */ /* 0x000fe200078e00ff */
[----:B------:R-:W-:Y:S01]  /*0280*/  F2FP.BF16.F32.PACK_AB R4, R2, R9 ;  /* 0x000000090204723e */ /* 0x000fe200000010ff */
[----:B------:R-:W-:Y:S01]  /*0290*/  IMAD.U32 R8, R8, 0x10000, RZ ;  /* 0x0001000008087824 */ /* 0x000fe200078e00ff */
[----:B------:R-:W-:Y:S01]  /*02a0*/  F2FP.BF16.F32.PACK_AB R5, R3, R10 ;  /* 0x0000000a0305723e */ /* 0x000fe200000010ff */
[----:B------:R-:W-:Y:S02]  /*02b0*/  IMAD.U32 R12, R6, 0x10000, RZ ;  /* 0x00010000060c7824 */ /* 0x000fe400078e00ff */
[----:B------:R-:W-:Y:S01]  /*02c0*/  IMAD.WIDE R2, R0, R13, c[0x0][0x168] ;  /* 0x00005a0000027625 */ /* 0x000fe200078e020d */
[----:B------:R-:W-:Y:S02]  /*02d0*/  F2FP.BF16.F32.PACK_AB R6, R8, R11 ;  /* 0x0000000b0806723e */ /* 0x000fe400000010ff */
[----:B------:R-:W-:-:S05]  /*02e0*/  F2FP.BF16.F32.PACK_AB R7, R12, R7 ;  /* 0x000000070c07723e */ /* 0x000fca00000010ff */
[----:B------:R-:W-:Y:S01]  /*02f0*/  STG.E.128 [R2.64], R4 ;  /* 0x0000000402007986 */ /* 0x000fe2000c101d04 */
[----:B------:R-:W-:Y:S05]  /*0300*/  EXIT ;  /* 0x000000000000794d */ /* 0x000fea0003800000 */
.L_x_0:
[----:B------:R-:W-:-:S00]  /*0310*/  BRA `(.L_x_0) ;  /* 0xfffffff000007947 */ /* 0x000fc0000383ffff */
[----:B------:R-:W-:-:S00]  /*0320*/  NOP ;  /* 0x0000000000007918 */ /* 0x000fc00000000000 */
        /* <DEDUP_REMOVED lines=13> */
.L_x_1:
